//
// Generated by NVIDIA NVVM Compiler
//
// Compiler Build ID: CL-36424714
// Cuda compilation tools, release 13.0, V13.0.88
// Based on NVVM 20.0.0
//

.version 9.0
.target sm_100
.address_size 64

	// .globl	_Z7funcionPfi

.visible .entry _Z7funcionPfi(
	.param .u64 .ptr .align 1 _Z7funcionPfi_param_0,
	.param .u32 _Z7funcionPfi_param_1
)
{
	.reg .pred 	%p<3>;
	.reg .b32 	%r<8>;
	.reg .b32 	%f<5>;
	.reg .b64 	%rd<5>;

	ld.param.u64 	%rd1, [_Z7funcionPfi_param_0];
	ld.param.u32 	%r2, [_Z7funcionPfi_param_1];
	mov.u32 	%r3, %ctaid.x;
	mov.u32 	%r4, %ntid.x;
	mov.u32 	%r5, %tid.x;
	mad.lo.s32 	%r1, %r3, %r4, %r5;
	setp.ge.s32 	%p1, %r1, %r2;
	@%p1 bra 	$L__BB0_2;
	cvta.to.global.u64 	%rd2, %rd1;
	mul.wide.s32 	%rd3, %r1, 4;
	add.s64 	%rd4, %rd2, %rd3;
	ld.global.f32 	%f1, [%rd4];
	mul.f32 	%f2, %f1, %f1;
	cvt.rzi.s32.f32 	%r6, %f1;
	and.b32  	%r7, %r6, 1;
	setp.eq.b32 	%p2, %r7, 1;
	add.f32 	%f3, %f2, 0f3F800000;
	selp.f32 	%f4, %f2, %f3, %p2;
	st.global.f32 	[%rd4], %f4;
$L__BB0_2:
	ret;

}


// ===== COMPILED SASS (sm_100) =====

	.target	sm_100

	.elftype	@"ET_EXEC"


//--------------------- .note.nv.tkinfo           --------------------------
	.section	.note.nv.tkinfo,"",@"SHT_NOTE"
	.sectionflags	@"SHF_NOTE_NV_TKINFO"
	.tkinfo
        /*0018*/ 	.word	0x00000002
        /*0030*/ 	.string	""
        /*0030*/ 	.string	"ptxas"
        /*0030*/ 	.string	"Cuda compilation tools, release 13.0, V13.0.88"
        /*0030*/ 	.string	"Build cuda_13.0.r13.0/compiler.36424714_0"
        /*0030*/ 	.string	"-arch sm_100 -m 64 "



//--------------------- .note.nv.cuinfo           --------------------------
	.section	.note.nv.cuinfo,"",@"SHT_NOTE"
	.sectionflags	@"SHF_NOTE_NV_CUINFO"
        /*0018*/ 	.short	0x0002
        /*001a*/ 	.short	0x0064
        /*001c*/ 	.short	0x0082
	.zero		2


//--------------------- .nv.info                  --------------------------
	.section	.nv.info,"",@"SHT_CUDA_INFO"
	.align	4


	//----- nvinfo : EIATTR_REGCOUNT
	.align		4
        /*0000*/ 	.byte	0x04, 0x2f
        /*0002*/ 	.short	(.L_1 - .L_0)
	.align		4
.L_0:
        /*0004*/ 	.word	index@(_Z7funcionPfi)
        /*0008*/ 	.word	0x00000008


	//----- nvinfo : EIATTR_FRAME_SIZE
	.align		4
.L_1:
        /*000c*/ 	.byte	0x04, 0x11
        /*000e*/ 	.short	(.L_3 - .L_2)
	.align		4
.L_2:
        /*0010*/ 	.word	index@(_Z7funcionPfi)
        /*0014*/ 	.word	0x00000000


	//----- nvinfo : EIATTR_MIN_STACK_SIZE
	.align		4
.L_3:
        /*0018*/ 	.byte	0x04, 0x12
        /*001a*/ 	.short	(.L_5 - .L_4)
	.align		4
.L_4:
        /*001c*/ 	.word	index@(_Z7funcionPfi)
        /*0020*/ 	.word	0x00000000
.L_5:


//--------------------- .nv.compat                --------------------------
	.section	.nv.compat,"",@"SHT_CUDA_COMPAT_INFO"
	.align	4
        /*0000*/ 	.byte	0x02, 0x09, 0x00, 0x00, 0x02, 0x02, 0x01, 0x00, 0x02, 0x05, 0x05, 0x00, 0x03, 0x07, 0x01, 0x01
        /*0010*/ 	.byte	0x02, 0x03, 0x00, 0x00, 0x02, 0x06, 0x01, 0x00, 0x04, 0x0b, 0x08, 0x00, 0x09, 0x00, 0x00, 0x00
        /*0020*/ 	.byte	0x00, 0x00, 0x00, 0x00


//--------------------- .nv.info._Z7funcionPfi    --------------------------
	.section	.nv.info._Z7funcionPfi,"",@"SHT_CUDA_INFO"
	.sectionflags	@""
	.align	4


	//----- nvinfo : EIATTR_CUDA_API_VERSION
	.align		4
        /*0000*/ 	.byte	0x04, 0x37
        /*0002*/ 	.short	(.L_7 - .L_6)
.L_6:
        /*0004*/ 	.word	0x00000082


	//----- nvinfo : EIATTR_KPARAM_INFO
	.align		4
.L_7:
        /*0008*/ 	.byte	0x04, 0x17
        /*000a*/ 	.short	(.L_9 - .L_8)
.L_8:
        /*000c*/ 	.word	0x00000000
        /*0010*/ 	.short	0x0001
        /*0012*/ 	.short	0x0008
        /*0014*/ 	.byte	0x00, 0xf0, 0x11, 0x00


	//----- nvinfo : EIATTR_KPARAM_INFO
	.align		4
.L_9:
        /*0018*/ 	.byte	0x04, 0x17
        /*001a*/ 	.short	(.L_11 - .L_10)
.L_10:
        /*001c*/ 	.word	0x00000000
        /*0020*/ 	.short	0x0000
        /*0022*/ 	.short	0x0000
        /*0024*/ 	.byte	0x00, 0xf5, 0x21, 0x00


	//----- nvinfo : EIATTR_SPARSE_MMA_MASK
	.align		4
.L_11:
        /*0028*/ 	.byte	0x03, 0x50
        /*002a*/ 	.short	0x0000


	//----- nvinfo : EIATTR_MAXREG_COUNT
	.align		4
        /*002c*/ 	.byte	0x03, 0x1b
        /*002e*/ 	.short	0x00ff


	//----- nvinfo : EIATTR_MERCURY_ISA_VERSION
	.align		4
        /*0030*/ 	.byte	0x03, 0x5f
        /*0032*/ 	.short	0x0101


	//----- nvinfo : EIATTR_VRC_CTA_INIT_COUNT
	.align		4
        /*0034*/ 	.byte	0x02, 0x4a
	.zero		1
	.zero		1


	//----- nvinfo : EIATTR_EXIT_INSTR_OFFSETS
	.align		4
        /*0038*/ 	.byte	0x04, 0x1c
        /*003a*/ 	.short	(.L_13 - .L_12)


	//   ....[0]....
.L_12:
        /*003c*/ 	.word	0x00000070


	//   ....[1]....
        /*0040*/ 	.word	0x00000120


	//----- nvinfo : EIATTR_CBANK_PARAM_SIZE
	.align		4
.L_13:
        /*0044*/ 	.byte	0x03, 0x19
        /*0046*/ 	.short	0x000c


	//----- nvinfo : EIATTR_PARAM_CBANK
	.align		4
        /*0048*/ 	.byte	0x04, 0x0a
        /*004a*/ 	.short	(.L_15 - .L_14)
	.align		4
.L_14:
        /*004c*/ 	.word	index@(.nv.constant0._Z7funcionPfi)
        /*0050*/ 	.short	0x0380
        /*0052*/ 	.short	0x000c


	//----- nvinfo : EIATTR_SW_WAR
	.align		4
.L_15:
        /*0054*/ 	.byte	0x04, 0x36
        /*0056*/ 	.short	(.L_17 - .L_16)
.L_16:
        /*0058*/ 	.word	0x00000008
.L_17:


//--------------------- .nv.callgraph             --------------------------
	.section	.nv.callgraph,"",@"SHT_CUDA_CALLGRAPH"
	.align	4
	.sectionentsize	8
	.align		4
        /*0000*/ 	.word	0x00000000
	.align		4
        /*0004*/ 	.word	0xffffffff
	.align		4
        /*0008*/ 	.word	0x00000000
	.align		4
        /*000c*/ 	.word	0xfffffffe
	.align		4
        /*0010*/ 	.word	0x00000000
	.align		4
        /*0014*/ 	.word	0xfffffffd
	.align		4
        /*0018*/ 	.word	0x00000000
	.align		4
        /*001c*/ 	.word	0xfffffffc


//--------------------- .text._Z7funcionPfi       --------------------------
	.section	.text._Z7funcionPfi,"ax",@progbits
	.align	128
        .global         _Z7funcionPfi
        .type           _Z7funcionPfi,@function
        .size           _Z7funcionPfi,(.L_x_1 - _Z7funcionPfi)
        .other          _Z7funcionPfi,@"STO_CUDA_ENTRY STV_DEFAULT"
_Z7funcionPfi:
.text._Z7funcionPfi:
[----:B------:R-:W-:Y:S01]  /*0000*/  LDC R1, c[0x0][0x37c] ;  /* 0x0000df00ff017b82 */ /* 0x000fe20000000800 */
[----:B------:R-:W0:Y:S07]  /*0010*/  S2R R0, SR_TID.X ;  /* 0x0000000000007919 */ /* 0x000e2e0000002100 */
[----:B------:R-:W0:Y:S01]  /*0020*/  S2UR UR4, SR_CTAID.X ;  /* 0x00000000000479c3 */ /* 0x000e220000002500 */
[----:B------:R-:W1:Y:S07]  /*0030*/  LDCU UR5, c[0x0][0x388] ;  /* 0x00007100ff0577ac */ /* 0x000e6e0008000800 */
[----:B------:R-:W0:Y:S02]  /*0040*/  LDC R5, c[0x0][0x360] ;  /* 0x0000d800ff057b82 */ /* 0x000e240000000800 */
[----:B0-----:R-:W-:-:S05]  /*0050*/  IMAD R5, R5, UR4, R0 ;  /* 0x0000000405057c24 */ /* 0x001fca000f8e0200 */
[----:B-1----:R-:W-:-:S13]  /*0060*/  ISETP.GE.AND P0, PT, R5, UR5, PT ;  /* 0x0000000505007c0c */ /* 0x002fda000bf06270 */
[----:B------:R-:W-:Y:S05]  /*0070*/  @P0 EXIT ;  /* 0x000000000000094d */ /* 0x000fea0003800000 */
[----:B------:R-:W0:Y:S01]  /*0080*/  LDC.64 R2, c[0x0][0x380] ;  /* 0x0000e000ff027b82 */ /* 0x000e220000000a00 */
[----:B------:R-:W1:Y:S01]  /*0090*/  LDCU.64 UR4, c[0x0][0x358] ;  /* 0x00006b00ff0477ac */ /* 0x000e620008000a00 */
[----:B0-----:R-:W-:-:S05]  /*00a0*/  IMAD.WIDE R2, R5, 0x4, R2 ;  /* 0x0000000405027825 */ /* 0x001fca00078e0202 */
[----:B-1----:R-:W2:Y:S02]  /*00b0*/  LDG.E R0, desc[UR4][R2.64] ;  /* 0x0000000402007981 */ /* 0x002ea4000c1e1900 */
[----:B--2---:R-:W0:Y:S01]  /*00c0*/  F2I.TRUNC.NTZ R4, R0 ;  /* 0x0000000000047305 */ /* 0x004e22000020f100 */
[----:B------:R-:W-:Y:S01]  /*00d0*/  FMUL R5, R0, R0 ;  /* 0x0000000000057220 */ /* 0x000fe20000400000 */
[----:B0-----:R-:W-:-:S04]  /*00e0*/  LOP3.LUT R4, R4, 0x1, RZ, 0xc0, !PT ;  /* 0x0000000104047812 */ /* 0x001fc800078ec0ff */
[----:B------:R-:W-:-:S13]  /*00f0*/  ISETP.NE.U32.AND P0, PT, R4, 0x1, PT ;  /* 0x000000010400780c */ /* 0x000fda0003f05070 */
[----:B------:R-:W-:-:S05]  /*0100*/  @P0 FADD R5, R5, 1 ;  /* 0x3f80000005050421 */ /* 0x000fca0000000000 */
[----:B------:R-:W-:Y:S01]  /*0110*/  STG.E desc[UR4][R2.64], R5 ;  /* 0x0000000502007986 */ /* 0x000fe2000c101904 */
[----:B------:R-:W-:Y:S05]  /*0120*/  EXIT ;  /* 0x000000000000794d */ /* 0x000fea0003800000 */
.L_x_0:
[----:B------:R-:W-:-:S00]  /*0130*/  BRA `(.L_x_0) ;  /* 0xfffffffc00fc7947 */ /* 0x000fc0000383ffff */
[----:B------:R-:W-:-:S00]  /*0140*/  NOP ;  /* 0x0000000000007918 */ /* 0x000fc00000000000 */
        /* <DEDUP_REMOVED lines=11> */
.L_x_1:


//--------------------- .nv.shared.reserved.0     --------------------------
	.section	.nv.shared.reserved.0,"aw",@nobits
	.weak		__nv_reservedSMEM_offset_0_alias
	.size		__nv_reservedSMEM_offset_0_alias, 0, 64
	.other		__nv_reservedSMEM_offset_0_alias,@"STO_CUDA_RESERVED_SHARED STV_DEFAULT"
__nv_reservedSMEM_offset_0_alias:
	.zero		0
	.zero		64


//--------------------- .nv.constant0._Z7funcionPfi --------------------------
	.section	.nv.constant0._Z7funcionPfi,"a",@progbits
	.sectionflags	@""
	.align	4
.nv.constant0._Z7funcionPfi:
	.zero		908


//--------------------- SYMBOLS --------------------------

	.type		.nv.reservedSmem.offset0,@object
	.size		.nv.reservedSmem.offset0,0x4
